	.headerflags	@"EF_CUDA_TEXMODE_UNIFIED EF_CUDA_64BIT_ADDRESS EF_CUDA_ACCELERATORS EF_CUDA_SM90 EF_CUDA_VIRTUAL_SM(EF_CUDA_SM90)"
	.elftype	@"ET_EXEC"


//--------------------- .nv.info                  --------------------------
	.section	.nv.info,"",@"SHT_CUDA_INFO"
	.align	4


	//----- nvinfo : EIATTR_REGCOUNT
	.align		4
        /*0000*/ 	.byte	0x04, 0x2f
        /*0002*/ 	.short	(.L_1 - .L_0)
	.align		4
.L_0:
        /*0004*/ 	.word	index@(triton_poi_fused_reflection_pad1d_21)
        /*0008*/ 	.word	0x0000000c


	//----- nvinfo : EIATTR_MIN_STACK_SIZE
	.align		4
.L_1:
        /*000c*/ 	.byte	0x04, 0x12
        /*000e*/ 	.short	(.L_3 - .L_2)
	.align		4
.L_2:
        /*0010*/ 	.word	index@(triton_poi_fused_reflection_pad1d_21)
        /*0014*/ 	.word	0x00000000


	//----- nvinfo : EIATTR_FRAME_SIZE
	.align		4
.L_3:
        /*0018*/ 	.byte	0x04, 0x11
        /*001a*/ 	.short	(.L_5 - .L_4)
	.align		4
.L_4:
        /*001c*/ 	.word	index@(triton_poi_fused_reflection_pad1d_21)
        /*0020*/ 	.word	0x00000000


	//----- nvinfo : EIATTR_MIN_STACK_SIZE
	.align		4
.L_5:
        /*0024*/ 	.byte	0x04, 0x12
        /*0026*/ 	.short	(.L_7 - .L_6)
	.align		4
.L_6:
        /*0028*/ 	.word	index@(triton_poi_fused_reflection_pad1d_21)
        /*002c*/ 	.word	0x00000000
.L_7:


//--------------------- .nv.info.triton_poi_fused_reflection_pad1d_21 --------------------------
	.section	.nv.info.triton_poi_fused_reflection_pad1d_21,"",@"SHT_CUDA_INFO"
	.sectionflags	@""
	.align	4


	//----- nvinfo : EIATTR_CUDA_API_VERSION
	.align		4
        /*0000*/ 	.byte	0x04, 0x37
        /*0002*/ 	.short	(.L_9 - .L_8)
.L_8:
        /*0004*/ 	.word	0x0000007c


	//----- nvinfo : EIATTR_KPARAM_INFO
	.align		4
.L_9:
        /*0008*/ 	.byte	0x04, 0x17
        /*000a*/ 	.short	(.L_11 - .L_10)
.L_10:
        /*000c*/ 	.word	0x00000000
        /*0010*/ 	.short	0x0002
        /*0012*/ 	.short	0x0010
        /*0014*/ 	.byte	0x00, 0xf0, 0x11, 0x00


	//----- nvinfo : EIATTR_KPARAM_INFO
	.align		4
.L_11:
        /*0018*/ 	.byte	0x04, 0x17
        /*001a*/ 	.short	(.L_13 - .L_12)
.L_12:
        /*001c*/ 	.word	0x00000000
        /*0020*/ 	.short	0x0001
        /*0022*/ 	.short	0x0008
        /*0024*/ 	.byte	0x00, 0xf4, 0x21, 0x00


	//----- nvinfo : EIATTR_KPARAM_INFO
	.align		4
.L_13:
        /*0028*/ 	.byte	0x04, 0x17
        /*002a*/ 	.short	(.L_15 - .L_14)
.L_14:
        /*002c*/ 	.word	0x00000000
        /*0030*/ 	.short	0x0000
        /*0032*/ 	.short	0x0000
        /*0034*/ 	.byte	0x00, 0xf4, 0x21, 0x00


	//----- nvinfo : EIATTR_SPARSE_MMA_MASK
	.align		4
.L_15:
        /*0038*/ 	.byte	0x03, 0x50
        /*003a*/ 	.short	0x0000


	//----- nvinfo : EIATTR_MAXREG_COUNT
	.align		4
        /*003c*/ 	.byte	0x03, 0x1b
        /*003e*/ 	.short	0x00ff


	//----- nvinfo : EIATTR_EXIT_INSTR_OFFSETS
	.align		4
        /*0040*/ 	.byte	0x04, 0x1c
        /*0042*/ 	.short	(.L_17 - .L_16)


	//   ....[0]....
.L_16:
        /*0044*/ 	.word	0x00000170


	//   ....[1]....
        /*0048*/ 	.word	0x00000190


	//----- nvinfo : EIATTR_REQNTID
	.align		4
.L_17:
        /*004c*/ 	.byte	0x04, 0x10
        /*004e*/ 	.short	(.L_19 - .L_18)
.L_18:
        /*0050*/ 	.word	0x00000080
        /*0054*/ 	.word	0x00000001
        /*0058*/ 	.word	0x00000001


	//----- nvinfo : EIATTR_CRS_STACK_SIZE
	.align		4
.L_19:
        /*005c*/ 	.byte	0x04, 0x1e
        /*005e*/ 	.short	(.L_21 - .L_20)
.L_20:
        /*0060*/ 	.word	0x00000000


	//----- nvinfo : EIATTR_CBANK_PARAM_SIZE
	.align		4
.L_21:
        /*0064*/ 	.byte	0x03, 0x19
        /*0066*/ 	.short	0x0014


	//----- nvinfo : EIATTR_PARAM_CBANK
	.align		4
        /*0068*/ 	.byte	0x04, 0x0a
        /*006a*/ 	.short	(.L_23 - .L_22)
	.align		4
.L_22:
        /*006c*/ 	.word	index@(.nv.constant0.triton_poi_fused_reflection_pad1d_21)
        /*0070*/ 	.short	0x0210
        /*0072*/ 	.short	0x0014


	//----- nvinfo : EIATTR_SW_WAR
	.align		4
.L_23:
        /*0074*/ 	.byte	0x04, 0x36
        /*0076*/ 	.short	(.L_25 - .L_24)
.L_24:
        /*0078*/ 	.word	0x00000008
.L_25:


//--------------------- .nv.callgraph             --------------------------
	.section	.nv.callgraph,"",@"SHT_CUDA_CALLGRAPH"
	.align	4
	.sectionentsize	8
	.align		4
        /*0000*/ 	.word	0x00000000
	.align		4
        /*0004*/ 	.word	0xffffffff
	.align		4
        /*0008*/ 	.word	0x00000000
	.align		4
        /*000c*/ 	.word	0xfffffffe
	.align		4
        /*0010*/ 	.word	0x00000000
	.align		4
        /*0014*/ 	.word	0xfffffffd
	.align		4
        /*0018*/ 	.word	0x00000000
	.align		4
        /*001c*/ 	.word	0xfffffffc


//--------------------- .text.triton_poi_fused_reflection_pad1d_21 --------------------------
	.section	.text.triton_poi_fused_reflection_pad1d_21,"ax",@progbits
	.align	128
        .global         triton_poi_fused_reflection_pad1d_21
        .type           triton_poi_fused_reflection_pad1d_21,@function
        .size           triton_poi_fused_reflection_pad1d_21,(.L_x_3 - triton_poi_fused_reflection_pad1d_21)
        .other          triton_poi_fused_reflection_pad1d_21,@"STO_CUDA_ENTRY STV_DEFAULT"
triton_poi_fused_reflection_pad1d_21:
.text.triton_poi_fused_reflection_pad1d_21:
[----:B------:R-:W0:Y:S02]  /*0000*/  LDC R1, c[0x0][0x28] ;  /* 0x00000a00ff017b82 */ /* 0x000e240000000800 */
[----:B------:R-:W1:Y:S01]  /*0010*/  S2R R0, SR_TID.X ;  /* 0x0000000000007919 */ /* 0x000e620000002100 */
[----:B------:R-:W2:Y:S01]  /*0020*/  LDC.64 R4, c[0x0][0x218] ;  /* 0x00008600ff047b82 */ /* 0x000ea20000000a00 */
[----:B------:R-:W-:Y:S01]  /*0030*/  ULDC.64 UR4, c[0x0][0x208] ;  /* 0x0000820000047ab9 */ /* 0x000fe20000000a00 */
[----:B------:R-:W-:Y:S01]  /*0040*/  BSSY B0, `(.L_x_0) ;  /* 0x0000012000007945 */ /* 0x000fe20003800000 */
[----:B------:R-:W3:Y:S01]  /*0050*/  S2R R7, SR_CTAID.X ;  /* 0x0000000000077919 */ /* 0x000ee20000002500 */
[----:B-1----:R-:W-:-:S05]  /*0060*/  LOP3.LUT R0, R0, 0x7f, RZ, 0xc0, !PT ;  /* 0x0000007f00007812 */ /* 0x002fca00078ec0ff */
[----:B---3--:R-:W-:-:S04]  /*0070*/  IMAD R7, R7, 0x80, R0 ;  /* 0x0000008007077824 */ /* 0x008fc800078e0200 */
[C---:B------:R-:W-:Y:S01]  /*0080*/  IMAD.HI R0, R7.reuse, 0x3e0f83e1, RZ ;  /* 0x3e0f83e107007827 */ /* 0x040fe200078e02ff */
[----:B------:R-:W-:-:S03]  /*0090*/  ISETP.GE.AND P0, PT, R7, 0x108, PT ;  /* 0x000001080700780c */ /* 0x000fc60003f06270 */
[----:B--2---:R-:W-:Y:S01]  /*00a0*/  IMAD.WIDE R4, R7, 0x4, R4 ;  /* 0x0000000407047825 */ /* 0x004fe200078e0204 */
[----:B------:R-:W-:-:S04]  /*00b0*/  SHF.R.U32.HI R3, RZ, 0x1f, R0 ;  /* 0x0000001fff037819 */ /* 0x000fc80000011600 */
[----:B------:R-:W-:Y:S02]  /*00c0*/  LEA.HI.SX32 R0, R0, R3, 0x1c ;  /* 0x0000000300007211 */ /* 0x000fe400078fe2ff */
[----:B------:R-:W1:Y:S03]  /*00d0*/  LDC.64 R2, c[0x0][0x210] ;  /* 0x00008400ff027b82 */ /* 0x000e660000000a00 */
[----:B------:R-:W-:Y:S01]  /*00e0*/  IMAD R6, R0, -0x42, R7 ;  /* 0xffffffbe00067824 */ /* 0x000fe200078e0207 */
[----:B------:R-:W-:-:S03]  /*00f0*/  HFMA2.MMA R7, -RZ, RZ, 0, 0 ;  /* 0x00000000ff077435 */ /* 0x000fc600000001ff */
[----:B------:R-:W-:-:S05]  /*0100*/  VIADD R6, R6, 0xffffffc1 ;  /* 0xffffffc106067836 */ /* 0x000fca0000000000 */
[----:B------:R-:W-:-:S04]  /*0110*/  IABS R9, R6 ;  /* 0x0000000600097213 */ /* 0x000fc80000000000 */
[----:B------:R-:W-:-:S05]  /*0120*/  LEA R9, R0, -R9, 0x6 ;  /* 0x8000000900097211 */ /* 0x000fca00078e30ff */
[----:B-1----:R-:W-:Y:S01]  /*0130*/  IMAD.WIDE R2, R9, 0x4, R2 ;  /* 0x0000000409027825 */ /* 0x002fe200078e0202 */
[----:B------:R-:W-:Y:S06]  /*0140*/  @P0 BRA `(.L_x_1) ;  /* 0x0000000000040947 */ /* 0x000fec0003800000 */
[----:B------:R1:W5:Y:S02]  /*0150*/  LDG.E R7, desc[UR4][R2.64+0xfc] ;  /* 0x0000fc0402077981 */ /* 0x000364000c1e1900 */
.L_x_1:
[----:B------:R-:W-:Y:S05]  /*0160*/  BSYNC B0 ;  /* 0x0000000000007941 */ /* 0x000fea0003800000 */
.L_x_0:
[----:B------:R-:W-:Y:S05]  /*0170*/  @P0 EXIT ;  /* 0x000000000000094d */ /* 0x000fea0003800000 */
[----:B-----5:R-:W-:Y:S01]  /*0180*/  STG.E desc[UR4][R4.64], R7 ;  /* 0x0000000704007986 */ /* 0x020fe2000c101904 */
[----:B------:R-:W-:Y:S05]  /*0190*/  EXIT ;  /* 0x000000000000794d */ /* 0x000fea0003800000 */
.L_x_2:
[----:B------:R-:W-:-:S00]  /*01a0*/  BRA `(.L_x_2) ;  /* 0xfffffffc00fc7947 */ /* 0x000fc0000383ffff */
[----:B------:R-:W-:-:S00]  /*01b0*/  NOP ;  /* 0x0000000000007918 */ /* 0x000fc00000000000 */
        /* <DEDUP_REMOVED lines=12> */
.L_x_3:


//--------------------- .nv.constant0.triton_poi_fused_reflection_pad1d_21 --------------------------
	.section	.nv.constant0.triton_poi_fused_reflection_pad1d_21,"a",@progbits
	.sectionflags	@""
	.align	4
.nv.constant0.triton_poi_fused_reflection_pad1d_21:
	.zero		548
